//
// Generated by NVIDIA NVVM Compiler
//
// Compiler Build ID: CL-36424714
// Cuda compilation tools, release 13.0, V13.0.88
// Based on NVVM 20.0.0
//

.version 9.0
.target sm_100
.address_size 64

	// .globl	_Z4multPiS_S_

.visible .entry _Z4multPiS_S_(
	.param .u64 .ptr .align 1 _Z4multPiS_S__param_0,
	.param .u64 .ptr .align 1 _Z4multPiS_S__param_1,
	.param .u64 .ptr .align 1 _Z4multPiS_S__param_2
)
{
	.reg .pred 	%p<4>;
	.reg .b32 	%r<13>;
	.reg .b64 	%rd<10>;

	ld.param.u64 	%rd1, [_Z4multPiS_S__param_0];
	ld.param.u64 	%rd2, [_Z4multPiS_S__param_1];
	ld.param.u64 	%rd3, [_Z4multPiS_S__param_2];
	mov.u32 	%r2, %ctaid.x;
	mov.u32 	%r3, %ntid.x;
	mov.u32 	%r4, %tid.x;
	mad.lo.s32 	%r5, %r2, %r3, %r4;
	mov.u32 	%r6, %ctaid.y;
	mov.u32 	%r7, %ntid.y;
	mov.u32 	%r8, %tid.y;
	mad.lo.s32 	%r9, %r6, %r7, %r8;
	mad.lo.s32 	%r1, %r9, 3, %r5;
	setp.gt.u32 	%p1, %r9, 2;
	setp.gt.s32 	%p2, %r5, 2;
	or.pred  	%p3, %p1, %p2;
	@%p3 bra 	$L__BB0_2;
	cvta.to.global.u64 	%rd4, %rd2;
	cvta.to.global.u64 	%rd5, %rd1;
	cvta.to.global.u64 	%rd6, %rd3;
	ld.global.u32 	%r10, [%rd4];
	mul.wide.s32 	%rd7, %r1, 4;
	add.s64 	%rd8, %rd5, %rd7;
	ld.global.u32 	%r11, [%rd8];
	mul.lo.s32 	%r12, %r11, %r10;
	add.s64 	%rd9, %rd6, %rd7;
	st.global.u32 	[%rd9], %r12;
$L__BB0_2:
	ret;

}


// ===== COMPILED SASS (sm_100) =====

	.target	sm_100

	.elftype	@"ET_EXEC"


//--------------------- .note.nv.tkinfo           --------------------------
	.section	.note.nv.tkinfo,"",@"SHT_NOTE"
	.sectionflags	@"SHF_NOTE_NV_TKINFO"
	.tkinfo
        /*0018*/ 	.word	0x00000002
        /*0030*/ 	.string	""
        /*0030*/ 	.string	"ptxas"
        /*0030*/ 	.string	"Cuda compilation tools, release 13.0, V13.0.88"
        /*0030*/ 	.string	"Build cuda_13.0.r13.0/compiler.36424714_0"
        /*0030*/ 	.string	"-arch sm_100 -m 64 "



//--------------------- .note.nv.cuinfo           --------------------------
	.section	.note.nv.cuinfo,"",@"SHT_NOTE"
	.sectionflags	@"SHF_NOTE_NV_CUINFO"
        /*0018*/ 	.short	0x0002
        /*001a*/ 	.short	0x0064
        /*001c*/ 	.short	0x0082
	.zero		2


//--------------------- .nv.info                  --------------------------
	.section	.nv.info,"",@"SHT_CUDA_INFO"
	.align	4


	//----- nvinfo : EIATTR_REGCOUNT
	.align		4
        /*0000*/ 	.byte	0x04, 0x2f
        /*0002*/ 	.short	(.L_1 - .L_0)
	.align		4
.L_0:
        /*0004*/ 	.word	index@(_Z4multPiS_S_)
        /*0008*/ 	.word	0x0000000c


	//----- nvinfo : EIATTR_FRAME_SIZE
	.align		4
.L_1:
        /*000c*/ 	.byte	0x04, 0x11
        /*000e*/ 	.short	(.L_3 - .L_2)
	.align		4
.L_2:
        /*0010*/ 	.word	index@(_Z4multPiS_S_)
        /*0014*/ 	.word	0x00000000


	//----- nvinfo : EIATTR_MIN_STACK_SIZE
	.align		4
.L_3:
        /*0018*/ 	.byte	0x04, 0x12
        /*001a*/ 	.short	(.L_5 - .L_4)
	.align		4
.L_4:
        /*001c*/ 	.word	index@(_Z4multPiS_S_)
        /*0020*/ 	.word	0x00000000
.L_5:


//--------------------- .nv.compat                --------------------------
	.section	.nv.compat,"",@"SHT_CUDA_COMPAT_INFO"
	.align	4
        /*0000*/ 	.byte	0x02, 0x09, 0x00, 0x00, 0x02, 0x02, 0x01, 0x00, 0x02, 0x05, 0x05, 0x00, 0x03, 0x07, 0x01, 0x01
        /*0010*/ 	.byte	0x02, 0x03, 0x00, 0x00, 0x02, 0x06, 0x01, 0x00, 0x04, 0x0b, 0x08, 0x00, 0x09, 0x00, 0x00, 0x00
        /*0020*/ 	.byte	0x00, 0x00, 0x00, 0x00


//--------------------- .nv.info._Z4multPiS_S_    --------------------------
	.section	.nv.info._Z4multPiS_S_,"",@"SHT_CUDA_INFO"
	.sectionflags	@""
	.align	4


	//----- nvinfo : EIATTR_CUDA_API_VERSION
	.align		4
        /*0000*/ 	.byte	0x04, 0x37
        /*0002*/ 	.short	(.L_7 - .L_6)
.L_6:
        /*0004*/ 	.word	0x00000082


	//----- nvinfo : EIATTR_KPARAM_INFO
	.align		4
.L_7:
        /*0008*/ 	.byte	0x04, 0x17
        /*000a*/ 	.short	(.L_9 - .L_8)
.L_8:
        /*000c*/ 	.word	0x00000000
        /*0010*/ 	.short	0x0002
        /*0012*/ 	.short	0x0010
        /*0014*/ 	.byte	0x00, 0xf5, 0x21, 0x00


	//----- nvinfo : EIATTR_KPARAM_INFO
	.align		4
.L_9:
        /*0018*/ 	.byte	0x04, 0x17
        /*001a*/ 	.short	(.L_11 - .L_10)
.L_10:
        /*001c*/ 	.word	0x00000000
        /*0020*/ 	.short	0x0001
        /*0022*/ 	.short	0x0008
        /*0024*/ 	.byte	0x00, 0xf5, 0x21, 0x00


	//----- nvinfo : EIATTR_KPARAM_INFO
	.align		4
.L_11:
        /*0028*/ 	.byte	0x04, 0x17
        /*002a*/ 	.short	(.L_13 - .L_12)
.L_12:
        /*002c*/ 	.word	0x00000000
        /*0030*/ 	.short	0x0000
        /*0032*/ 	.short	0x0000
        /*0034*/ 	.byte	0x00, 0xf5, 0x21, 0x00


	//----- nvinfo : EIATTR_SPARSE_MMA_MASK
	.align		4
.L_13:
        /*0038*/ 	.byte	0x03, 0x50
        /*003a*/ 	.short	0x0000


	//----- nvinfo : EIATTR_MAXREG_COUNT
	.align		4
        /*003c*/ 	.byte	0x03, 0x1b
        /*003e*/ 	.short	0x00ff


	//----- nvinfo : EIATTR_MERCURY_ISA_VERSION
	.align		4
        /*0040*/ 	.byte	0x03, 0x5f
        /*0042*/ 	.short	0x0101


	//----- nvinfo : EIATTR_VRC_CTA_INIT_COUNT
	.align		4
        /*0044*/ 	.byte	0x02, 0x4a
	.zero		1
	.zero		1


	//----- nvinfo : EIATTR_EXIT_INSTR_OFFSETS
	.align		4
        /*0048*/ 	.byte	0x04, 0x1c
        /*004a*/ 	.short	(.L_15 - .L_14)


	//   ....[0]....
.L_14:
        /*004c*/ 	.word	0x000000b0


	//   ....[1]....
        /*0050*/ 	.word	0x00000170


	//----- nvinfo : EIATTR_CBANK_PARAM_SIZE
	.align		4
.L_15:
        /*0054*/ 	.byte	0x03, 0x19
        /*0056*/ 	.short	0x0018


	//----- nvinfo : EIATTR_PARAM_CBANK
	.align		4
        /*0058*/ 	.byte	0x04, 0x0a
        /*005a*/ 	.short	(.L_17 - .L_16)
	.align		4
.L_16:
        /*005c*/ 	.word	index@(.nv.constant0._Z4multPiS_S_)
        /*0060*/ 	.short	0x0380
        /*0062*/ 	.short	0x0018


	//----- nvinfo : EIATTR_SW_WAR
	.align		4
.L_17:
        /*0064*/ 	.byte	0x04, 0x36
        /*0066*/ 	.short	(.L_19 - .L_18)
.L_18:
        /*0068*/ 	.word	0x00000008
.L_19:


//--------------------- .nv.callgraph             --------------------------
	.section	.nv.callgraph,"",@"SHT_CUDA_CALLGRAPH"
	.align	4
	.sectionentsize	8
	.align		4
        /*0000*/ 	.word	0x00000000
	.align		4
        /*0004*/ 	.word	0xffffffff
	.align		4
        /*0008*/ 	.word	0x00000000
	.align		4
        /*000c*/ 	.word	0xfffffffe
	.align		4
        /*0010*/ 	.word	0x00000000
	.align		4
        /*0014*/ 	.word	0xfffffffd
	.align		4
        /*0018*/ 	.word	0x00000000
	.align		4
        /*001c*/ 	.word	0xfffffffc


//--------------------- .text._Z4multPiS_S_       --------------------------
	.section	.text._Z4multPiS_S_,"ax",@progbits
	.align	128
        .global         _Z4multPiS_S_
        .type           _Z4multPiS_S_,@function
        .size           _Z4multPiS_S_,(.L_x_1 - _Z4multPiS_S_)
        .other          _Z4multPiS_S_,@"STO_CUDA_ENTRY STV_DEFAULT"
_Z4multPiS_S_:
.text._Z4multPiS_S_:
[----:B------:R-:W-:Y:S01]  /*0000*/  LDC R1, c[0x0][0x37c] ;  /* 0x0000df00ff017b82 */ /* 0x000fe20000000800 */
[----:B------:R-:W0:Y:S07]  /*0010*/  S2R R3, SR_TID.X ;  /* 0x0000000000037919 */ /* 0x000e2e0000002100 */
[----:B------:R-:W0:Y:S01]  /*0020*/  S2UR UR4, SR_CTAID.X ;  /* 0x00000000000479c3 */ /* 0x000e220000002500 */
[----:B------:R-:W1:Y:S07]  /*0030*/  S2R R2, SR_TID.Y ;  /* 0x0000000000027919 */ /* 0x000e6e0000002200 */
[----:B------:R-:W0:Y:S08]  /*0040*/  LDC R0, c[0x0][0x360] ;  /* 0x0000d800ff007b82 */ /* 0x000e300000000800 */
[----:B------:R-:W1:Y:S08]  /*0050*/  S2UR UR5, SR_CTAID.Y ;  /* 0x00000000000579c3 */ /* 0x000e700000002600 */
[----:B------:R-:W1:Y:S01]  /*0060*/  LDC R7, c[0x0][0x364] ;  /* 0x0000d900ff077b82 */ /* 0x000e620000000800 */
[----:B0-----:R-:W-:-:S05]  /*0070*/  IMAD R0, R0, UR4, R3 ;  /* 0x0000000400007c24 */ /* 0x001fca000f8e0203 */
[----:B------:R-:W-:Y:S01]  /*0080*/  ISETP.GT.AND P0, PT, R0, 0x2, PT ;  /* 0x000000020000780c */ /* 0x000fe20003f04270 */
[----:B-1----:R-:W-:-:S05]  /*0090*/  IMAD R7, R7, UR5, R2 ;  /* 0x0000000507077c24 */ /* 0x002fca000f8e0202 */
[----:B------:R-:W-:-:S13]  /*00a0*/  ISETP.GT.U32.OR P0, PT, R7, 0x2, P0 ;  /* 0x000000020700780c */ /* 0x000fda0000704470 */
[----:B------:R-:W-:Y:S05]  /*00b0*/  @P0 EXIT ;  /* 0x000000000000094d */ /* 0x000fea0003800000 */
[----:B------:R-:W0:Y:S01]  /*00c0*/  LDC.64 R4, c[0x0][0x380] ;  /* 0x0000e000ff047b82 */ /* 0x000e220000000a00 */
[----:B------:R-:W1:Y:S01]  /*00d0*/  LDCU.64 UR4, c[0x0][0x358] ;  /* 0x00006b00ff0477ac */ /* 0x000e620008000a00 */
[----:B------:R-:W-:-:S06]  /*00e0*/  IMAD R9, R7, 0x3, R0 ;  /* 0x0000000307097824 */ /* 0x000fcc00078e0200 */
[----:B------:R-:W2:Y:S08]  /*00f0*/  LDC.64 R2, c[0x0][0x388] ;  /* 0x0000e200ff027b82 */ /* 0x000eb00000000a00 */
[----:B------:R-:W3:Y:S01]  /*0100*/  LDC.64 R6, c[0x0][0x390] ;  /* 0x0000e400ff067b82 */ /* 0x000ee20000000a00 */
[----:B0-----:R-:W-:-:S06]  /*0110*/  IMAD.WIDE R4, R9, 0x4, R4 ;  /* 0x0000000409047825 */ /* 0x001fcc00078e0204 */
[----:B-1----:R-:W4:Y:S04]  /*0120*/  LDG.E R5, desc[UR4][R4.64] ;  /* 0x0000000404057981 */ /* 0x002f28000c1e1900 */
[----:B--2---:R-:W4:Y:S01]  /*0130*/  LDG.E R2, desc[UR4][R2.64] ;  /* 0x0000000402027981 */ /* 0x004f22000c1e1900 */
[----:B---3--:R-:W-:-:S04]  /*0140*/  IMAD.WIDE R6, R9, 0x4, R6 ;  /* 0x0000000409067825 */ /* 0x008fc800078e0206 */
[----:B----4-:R-:W-:-:S05]  /*0150*/  IMAD R9, R2, R5, RZ ;  /* 0x0000000502097224 */ /* 0x010fca00078e02ff */
[----:B------:R-:W-:Y:S01]  /*0160*/  STG.E desc[UR4][R6.64], R9 ;  /* 0x0000000906007986 */ /* 0x000fe2000c101904 */
[----:B------:R-:W-:Y:S05]  /*0170*/  EXIT ;  /* 0x000000000000794d */ /* 0x000fea0003800000 */
.L_x_0:
[----:B------:R-:W-:-:S00]  /*0180*/  BRA `(.L_x_0) ;  /* 0xfffffffc00fc7947 */ /* 0x000fc0000383ffff */
[----:B------:R-:W-:-:S00]  /*0190*/  NOP ;  /* 0x0000000000007918 */ /* 0x000fc00000000000 */
        /* <DEDUP_REMOVED lines=14> */
.L_x_1:


//--------------------- .nv.shared.reserved.0     --------------------------
	.section	.nv.shared.reserved.0,"aw",@nobits
	.weak		__nv_reservedSMEM_offset_0_alias
	.size		__nv_reservedSMEM_offset_0_alias, 0, 64
	.other		__nv_reservedSMEM_offset_0_alias,@"STO_CUDA_RESERVED_SHARED STV_DEFAULT"
__nv_reservedSMEM_offset_0_alias:
	.zero		0
	.zero		64


//--------------------- .nv.constant0._Z4multPiS_S_ --------------------------
	.section	.nv.constant0._Z4multPiS_S_,"a",@progbits
	.sectionflags	@""
	.align	4
.nv.constant0._Z4multPiS_S_:
	.zero		920


//--------------------- SYMBOLS --------------------------

	.type		.nv.reservedSmem.offset0,@object
	.size		.nv.reservedSmem.offset0,0x4
